//
// Generated by NVIDIA NVVM Compiler
//
// Compiler Build ID: CL-36424714
// Cuda compilation tools, release 13.0, V13.0.88
// Based on NVVM 20.0.0
//

.version 9.0
.target sm_100
.address_size 64

	// .globl	_Z10last_digitiPiS_

.visible .entry _Z10last_digitiPiS_(
	.param .u32 _Z10last_digitiPiS__param_0,
	.param .u64 .ptr .align 1 _Z10last_digitiPiS__param_1,
	.param .u64 .ptr .align 1 _Z10last_digitiPiS__param_2
)
{
	.reg .pred 	%p<4>;
	.reg .b32 	%r<14>;
	.reg .b64 	%rd<8>;

	ld.param.u32 	%r6, [_Z10last_digitiPiS__param_0];
	ld.param.u64 	%rd3, [_Z10last_digitiPiS__param_1];
	ld.param.u64 	%rd4, [_Z10last_digitiPiS__param_2];
	mov.u32 	%r7, %ctaid.x;
	mov.u32 	%r1, %ntid.x;
	mov.u32 	%r8, %tid.x;
	mad.lo.s32 	%r13, %r7, %r1, %r8;
	setp.ge.s32 	%p1, %r13, %r6;
	@%p1 bra 	$L__BB0_3;
	mov.u32 	%r9, %nctaid.x;
	mul.lo.s32 	%r3, %r1, %r9;
	cvta.to.global.u64 	%rd1, %rd3;
	cvta.to.global.u64 	%rd2, %rd4;
$L__BB0_2:
	mul.wide.s32 	%rd5, %r13, 4;
	add.s64 	%rd6, %rd2, %rd5;
	add.s64 	%rd7, %rd1, %rd5;
	ld.global.u32 	%r10, [%rd7];
	and.b32  	%r11, %r10, -2147483647;
	setp.eq.s32 	%p2, %r11, 1;
	selp.b32 	%r12, %r10, 0, %p2;
	st.global.u32 	[%rd6], %r12;
	add.s32 	%r13, %r13, %r3;
	setp.lt.s32 	%p3, %r13, %r6;
	@%p3 bra 	$L__BB0_2;
$L__BB0_3:
	ret;

}


// ===== COMPILED SASS (sm_100) =====

	.target	sm_100

	.elftype	@"ET_EXEC"


//--------------------- .note.nv.tkinfo           --------------------------
	.section	.note.nv.tkinfo,"",@"SHT_NOTE"
	.sectionflags	@"SHF_NOTE_NV_TKINFO"
	.tkinfo
        /*0018*/ 	.word	0x00000002
        /*0030*/ 	.string	""
        /*0030*/ 	.string	"ptxas"
        /*0030*/ 	.string	"Cuda compilation tools, release 13.0, V13.0.88"
        /*0030*/ 	.string	"Build cuda_13.0.r13.0/compiler.36424714_0"
        /*0030*/ 	.string	"-arch sm_100 -m 64 "



//--------------------- .note.nv.cuinfo           --------------------------
	.section	.note.nv.cuinfo,"",@"SHT_NOTE"
	.sectionflags	@"SHF_NOTE_NV_CUINFO"
        /*0018*/ 	.short	0x0002
        /*001a*/ 	.short	0x0064
        /*001c*/ 	.short	0x0082
	.zero		2


//--------------------- .nv.info                  --------------------------
	.section	.nv.info,"",@"SHT_CUDA_INFO"
	.align	4


	//----- nvinfo : EIATTR_REGCOUNT
	.align		4
        /*0000*/ 	.byte	0x04, 0x2f
        /*0002*/ 	.short	(.L_1 - .L_0)
	.align		4
.L_0:
        /*0004*/ 	.word	index@(_Z10last_digitiPiS_)
        /*0008*/ 	.word	0x00000010


	//----- nvinfo : EIATTR_FRAME_SIZE
	.align		4
.L_1:
        /*000c*/ 	.byte	0x04, 0x11
        /*000e*/ 	.short	(.L_3 - .L_2)
	.align		4
.L_2:
        /*0010*/ 	.word	index@(_Z10last_digitiPiS_)
        /*0014*/ 	.word	0x00000000


	//----- nvinfo : EIATTR_MIN_STACK_SIZE
	.align		4
.L_3:
        /*0018*/ 	.byte	0x04, 0x12
        /*001a*/ 	.short	(.L_5 - .L_4)
	.align		4
.L_4:
        /*001c*/ 	.word	index@(_Z10last_digitiPiS_)
        /*0020*/ 	.word	0x00000000
.L_5:


//--------------------- .nv.compat                --------------------------
	.section	.nv.compat,"",@"SHT_CUDA_COMPAT_INFO"
	.align	4
        /*0000*/ 	.byte	0x02, 0x09, 0x00, 0x00, 0x02, 0x02, 0x01, 0x00, 0x02, 0x05, 0x05, 0x00, 0x03, 0x07, 0x01, 0x01
        /*0010*/ 	.byte	0x02, 0x03, 0x00, 0x00, 0x02, 0x06, 0x01, 0x00, 0x04, 0x0b, 0x08, 0x00, 0x09, 0x00, 0x00, 0x00
        /*0020*/ 	.byte	0x00, 0x00, 0x00, 0x00


//--------------------- .nv.info._Z10last_digitiPiS_ --------------------------
	.section	.nv.info._Z10last_digitiPiS_,"",@"SHT_CUDA_INFO"
	.sectionflags	@""
	.align	4


	//----- nvinfo : EIATTR_CUDA_API_VERSION
	.align		4
        /*0000*/ 	.byte	0x04, 0x37
        /*0002*/ 	.short	(.L_7 - .L_6)
.L_6:
        /*0004*/ 	.word	0x00000082


	//----- nvinfo : EIATTR_KPARAM_INFO
	.align		4
.L_7:
        /*0008*/ 	.byte	0x04, 0x17
        /*000a*/ 	.short	(.L_9 - .L_8)
.L_8:
        /*000c*/ 	.word	0x00000000
        /*0010*/ 	.short	0x0002
        /*0012*/ 	.short	0x0010
        /*0014*/ 	.byte	0x00, 0xf5, 0x21, 0x00


	//----- nvinfo : EIATTR_KPARAM_INFO
	.align		4
.L_9:
        /*0018*/ 	.byte	0x04, 0x17
        /*001a*/ 	.short	(.L_11 - .L_10)
.L_10:
        /*001c*/ 	.word	0x00000000
        /*0020*/ 	.short	0x0001
        /*0022*/ 	.short	0x0008
        /*0024*/ 	.byte	0x00, 0xf5, 0x21, 0x00


	//----- nvinfo : EIATTR_KPARAM_INFO
	.align		4
.L_11:
        /*0028*/ 	.byte	0x04, 0x17
        /*002a*/ 	.short	(.L_13 - .L_12)
.L_12:
        /*002c*/ 	.word	0x00000000
        /*0030*/ 	.short	0x0000
        /*0032*/ 	.short	0x0000
        /*0034*/ 	.byte	0x00, 0xf0, 0x11, 0x00


	//----- nvinfo : EIATTR_SPARSE_MMA_MASK
	.align		4
.L_13:
        /*0038*/ 	.byte	0x03, 0x50
        /*003a*/ 	.short	0x0000


	//----- nvinfo : EIATTR_MAXREG_COUNT
	.align		4
        /*003c*/ 	.byte	0x03, 0x1b
        /*003e*/ 	.short	0x00ff


	//----- nvinfo : EIATTR_MERCURY_ISA_VERSION
	.align		4
        /*0040*/ 	.byte	0x03, 0x5f
        /*0042*/ 	.short	0x0101


	//----- nvinfo : EIATTR_VRC_CTA_INIT_COUNT
	.align		4
        /*0044*/ 	.byte	0x02, 0x4a
	.zero		1
	.zero		1


	//----- nvinfo : EIATTR_EXIT_INSTR_OFFSETS
	.align		4
        /*0048*/ 	.byte	0x04, 0x1c
        /*004a*/ 	.short	(.L_15 - .L_14)


	//   ....[0]....
.L_14:
        /*004c*/ 	.word	0x00000070


	//   ....[1]....
        /*0050*/ 	.word	0x00000170


	//----- nvinfo : EIATTR_CRS_STACK_SIZE
	.align		4
.L_15:
        /*0054*/ 	.byte	0x04, 0x1e
        /*0056*/ 	.short	(.L_17 - .L_16)
.L_16:
        /*0058*/ 	.word	0x00000000


	//----- nvinfo : EIATTR_CBANK_PARAM_SIZE
	.align		4
.L_17:
        /*005c*/ 	.byte	0x03, 0x19
        /*005e*/ 	.short	0x0018


	//----- nvinfo : EIATTR_PARAM_CBANK
	.align		4
        /*0060*/ 	.byte	0x04, 0x0a
        /*0062*/ 	.short	(.L_19 - .L_18)
	.align		4
.L_18:
        /*0064*/ 	.word	index@(.nv.constant0._Z10last_digitiPiS_)
        /*0068*/ 	.short	0x0380
        /*006a*/ 	.short	0x0018


	//----- nvinfo : EIATTR_SW_WAR
	.align		4
.L_19:
        /*006c*/ 	.byte	0x04, 0x36
        /*006e*/ 	.short	(.L_21 - .L_20)
.L_20:
        /*0070*/ 	.word	0x00000008
.L_21:


//--------------------- .nv.callgraph             --------------------------
	.section	.nv.callgraph,"",@"SHT_CUDA_CALLGRAPH"
	.align	4
	.sectionentsize	8
	.align		4
        /*0000*/ 	.word	0x00000000
	.align		4
        /*0004*/ 	.word	0xffffffff
	.align		4
        /*0008*/ 	.word	0x00000000
	.align		4
        /*000c*/ 	.word	0xfffffffe
	.align		4
        /*0010*/ 	.word	0x00000000
	.align		4
        /*0014*/ 	.word	0xfffffffd
	.align		4
        /*0018*/ 	.word	0x00000000
	.align		4
        /*001c*/ 	.word	0xfffffffc


//--------------------- .text._Z10last_digitiPiS_ --------------------------
	.section	.text._Z10last_digitiPiS_,"ax",@progbits
	.align	128
        .global         _Z10last_digitiPiS_
        .type           _Z10last_digitiPiS_,@function
        .size           _Z10last_digitiPiS_,(.L_x_2 - _Z10last_digitiPiS_)
        .other          _Z10last_digitiPiS_,@"STO_CUDA_ENTRY STV_DEFAULT"
_Z10last_digitiPiS_:
.text._Z10last_digitiPiS_:
[----:B------:R-:W-:Y:S01]  /*0000*/  LDC R1, c[0x0][0x37c] ;  /* 0x0000df00ff017b82 */ /* 0x000fe20000000800 */
[----:B------:R-:W0:Y:S07]  /*0010*/  S2R R0, SR_TID.X ;  /* 0x0000000000007919 */ /* 0x000e2e0000002100 */
[----:B------:R-:W0:Y:S01]  /*0020*/  S2UR UR4, SR_CTAID.X ;  /* 0x00000000000479c3 */ /* 0x000e220000002500 */
[----:B------:R-:W1:Y:S07]  /*0030*/  LDCU UR5, c[0x0][0x380] ;  /* 0x00007000ff0577ac */ /* 0x000e6e0008000800 */
[----:B------:R-:W0:Y:S02]  /*0040*/  LDC R11, c[0x0][0x360] ;  /* 0x0000d800ff0b7b82 */ /* 0x000e240000000800 */
[----:B0-----:R-:W-:-:S05]  /*0050*/  IMAD R0, R11, UR4, R0 ;  /* 0x000000040b007c24 */ /* 0x001fca000f8e0200 */
[----:B-1----:R-:W-:-:S13]  /*0060*/  ISETP.GE.AND P0, PT, R0, UR5, PT ;  /* 0x0000000500007c0c */ /* 0x002fda000bf06270 */
[----:B------:R-:W-:Y:S05]  /*0070*/  @P0 EXIT ;  /* 0x000000000000094d */ /* 0x000fea0003800000 */
[----:B------:R-:W0:Y:S01]  /*0080*/  LDC.64 R6, c[0x0][0x390] ;  /* 0x0000e400ff067b82 */ /* 0x000e220000000a00 */
[----:B------:R-:W1:Y:S01]  /*0090*/  LDCU UR4, c[0x0][0x370] ;  /* 0x00006e00ff0477ac */ /* 0x000e620008000800 */
[----:B------:R-:W2:Y:S06]  /*00a0*/  LDCU.64 UR6, c[0x0][0x358] ;  /* 0x00006b00ff0677ac */ /* 0x000eac0008000a00 */
[----:B------:R-:W3:Y:S01]  /*00b0*/  LDC.64 R8, c[0x0][0x388] ;  /* 0x0000e200ff087b82 */ /* 0x000ee20000000a00 */
[----:B-1----:R-:W-:-:S07]  /*00c0*/  IMAD R11, R11, UR4, RZ ;  /* 0x000000040b0b7c24 */ /* 0x002fce000f8e02ff */
.L_x_0:
[----:B---3--:R-:W-:-:S06]  /*00d0*/  IMAD.WIDE R4, R0, 0x4, R8 ;  /* 0x0000000400047825 */ /* 0x008fcc00078e0208 */
[----:B--2---:R-:W2:Y:S02]  /*00e0*/  LDG.E R4, desc[UR6][R4.64] ;  /* 0x0000000604047981 */ /* 0x004ea4000c1e1900 */
[----:B-12---:R-:W-:-:S04]  /*00f0*/  LOP3.LUT R2, R4, 0x80000001, RZ, 0xc0, !PT ;  /* 0x8000000104027812 */ /* 0x006fc800078ec0ff */
[----:B------:R-:W-:Y:S01]  /*0100*/  ISETP.NE.AND P0, PT, R2, 0x1, PT ;  /* 0x000000010200780c */ /* 0x000fe20003f05270 */
[----:B0-----:R-:W-:Y:S01]  /*0110*/  IMAD.WIDE R2, R0, 0x4, R6 ;  /* 0x0000000400027825 */ /* 0x001fe200078e0206 */
[----:B------:R-:W-:Y:S02]  /*0120*/  IADD3 R0, PT, PT, R11, R0, RZ ;  /* 0x000000000b007210 */ /* 0x000fe40007ffe0ff */
[----:B------:R-:W-:Y:S02]  /*0130*/  SEL R13, R4, RZ, !P0 ;  /* 0x000000ff040d7207 */ /* 0x000fe40004000000 */
[----:B------:R-:W-:-:S03]  /*0140*/  ISETP.GE.AND P0, PT, R0, UR5, PT ;  /* 0x0000000500007c0c */ /* 0x000fc6000bf06270 */
[----:B------:R1:W-:Y:S10]  /*0150*/  STG.E desc[UR6][R2.64], R13 ;  /* 0x0000000d02007986 */ /* 0x0003f4000c101906 */
[----:B------:R-:W-:Y:S05]  /*0160*/  @!P0 BRA `(.L_x_0) ;  /* 0xfffffffc00d88947 */ /* 0x000fea000383ffff */
[----:B------:R-:W-:Y:S05]  /*0170*/  EXIT ;  /* 0x000000000000794d */ /* 0x000fea0003800000 */
.L_x_1:
[----:B------:R-:W-:-:S00]  /*0180*/  BRA `(.L_x_1) ;  /* 0xfffffffc00fc7947 */ /* 0x000fc0000383ffff */
[----:B------:R-:W-:-:S00]  /*0190*/  NOP ;  /* 0x0000000000007918 */ /* 0x000fc00000000000 */
        /* <DEDUP_REMOVED lines=14> */
.L_x_2:


//--------------------- .nv.shared.reserved.0     --------------------------
	.section	.nv.shared.reserved.0,"aw",@nobits
	.weak		__nv_reservedSMEM_offset_0_alias
	.size		__nv_reservedSMEM_offset_0_alias, 0, 64
	.other		__nv_reservedSMEM_offset_0_alias,@"STO_CUDA_RESERVED_SHARED STV_DEFAULT"
__nv_reservedSMEM_offset_0_alias:
	.zero		0
	.zero		64


//--------------------- .nv.constant0._Z10last_digitiPiS_ --------------------------
	.section	.nv.constant0._Z10last_digitiPiS_,"a",@progbits
	.sectionflags	@""
	.align	4
.nv.constant0._Z10last_digitiPiS_:
	.zero		920


//--------------------- SYMBOLS --------------------------

	.type		.nv.reservedSmem.offset0,@object
	.size		.nv.reservedSmem.offset0,0x4
